//
// Generated by NVIDIA NVVM Compiler
//
// Compiler Build ID: CL-36424714
// Cuda compilation tools, release 13.0, V13.0.88
// Based on NVVM 20.0.0
//

.version 9.0
.target sm_100
.address_size 64

	// .globl	_Z13spmvCSRKerneliPKfPKiS2_S0_Pf

.visible .entry _Z13spmvCSRKerneliPKfPKiS2_S0_Pf(
	.param .u32 _Z13spmvCSRKerneliPKfPKiS2_S0_Pf_param_0,
	.param .u64 .ptr .align 1 _Z13spmvCSRKerneliPKfPKiS2_S0_Pf_param_1,
	.param .u64 .ptr .align 1 _Z13spmvCSRKerneliPKfPKiS2_S0_Pf_param_2,
	.param .u64 .ptr .align 1 _Z13spmvCSRKerneliPKfPKiS2_S0_Pf_param_3,
	.param .u64 .ptr .align 1 _Z13spmvCSRKerneliPKfPKiS2_S0_Pf_param_4,
	.param .u64 .ptr .align 1 _Z13spmvCSRKerneliPKfPKiS2_S0_Pf_param_5
)
{
	.reg .pred 	%p<11>;
	.reg .b32 	%r<65>;
	.reg .b32 	%f<112>;
	.reg .b64 	%rd<87>;

	ld.param.u32 	%r23, [_Z13spmvCSRKerneliPKfPKiS2_S0_Pf_param_0];
	ld.param.u64 	%rd8, [_Z13spmvCSRKerneliPKfPKiS2_S0_Pf_param_1];
	ld.param.u64 	%rd9, [_Z13spmvCSRKerneliPKfPKiS2_S0_Pf_param_2];
	ld.param.u64 	%rd6, [_Z13spmvCSRKerneliPKfPKiS2_S0_Pf_param_3];
	ld.param.u64 	%rd10, [_Z13spmvCSRKerneliPKfPKiS2_S0_Pf_param_4];
	ld.param.u64 	%rd7, [_Z13spmvCSRKerneliPKfPKiS2_S0_Pf_param_5];
	cvta.to.global.u64 	%rd1, %rd10;
	cvta.to.global.u64 	%rd2, %rd9;
	cvta.to.global.u64 	%rd3, %rd8;
	mov.u32 	%r24, %ctaid.x;
	mov.u32 	%r25, %ntid.x;
	mov.u32 	%r26, %tid.x;
	mad.lo.s32 	%r1, %r24, %r25, %r26;
	setp.ge.s32 	%p1, %r1, %r23;
	@%p1 bra 	$L__BB0_15;
	cvta.to.global.u64 	%rd11, %rd6;
	mul.wide.s32 	%rd12, %r1, 4;
	add.s64 	%rd13, %rd11, %rd12;
	ld.global.u32 	%r60, [%rd13];
	ld.global.u32 	%r3, [%rd13+4];
	setp.ge.s32 	%p2, %r60, %r3;
	mov.f32 	%f111, 0f00000000;
	@%p2 bra 	$L__BB0_14;
	sub.s32 	%r4, %r3, %r60;
	and.b32  	%r5, %r4, 15;
	sub.s32 	%r27, %r60, %r3;
	setp.gt.u32 	%p3, %r27, -16;
	mov.f32 	%f111, 0f00000000;
	@%p3 bra 	$L__BB0_5;
	and.b32  	%r28, %r4, -16;
	neg.s32 	%r58, %r28;
	add.s64 	%rd4, %rd3, 32;
	add.s64 	%rd5, %rd2, 32;
	mov.f32 	%f111, 0f00000000;
$L__BB0_4:
	.pragma "nounroll";
	mul.wide.s32 	%rd14, %r60, 4;
	add.s64 	%rd15, %rd4, %rd14;
	add.s64 	%rd16, %rd5, %rd14;
	ld.global.f32 	%f18, [%rd15+-32];
	ld.global.u32 	%r29, [%rd16+-32];
	mul.wide.s32 	%rd17, %r29, 4;
	add.s64 	%rd18, %rd1, %rd17;
	ld.global.f32 	%f19, [%rd18];
	fma.rn.f32 	%f20, %f18, %f19, %f111;
	ld.global.f32 	%f21, [%rd15+-28];
	ld.global.u32 	%r30, [%rd16+-28];
	mul.wide.s32 	%rd19, %r30, 4;
	add.s64 	%rd20, %rd1, %rd19;
	ld.global.f32 	%f22, [%rd20];
	fma.rn.f32 	%f23, %f21, %f22, %f20;
	ld.global.f32 	%f24, [%rd15+-24];
	ld.global.u32 	%r31, [%rd16+-24];
	mul.wide.s32 	%rd21, %r31, 4;
	add.s64 	%rd22, %rd1, %rd21;
	ld.global.f32 	%f25, [%rd22];
	fma.rn.f32 	%f26, %f24, %f25, %f23;
	ld.global.f32 	%f27, [%rd15+-20];
	ld.global.u32 	%r32, [%rd16+-20];
	mul.wide.s32 	%rd23, %r32, 4;
	add.s64 	%rd24, %rd1, %rd23;
	ld.global.f32 	%f28, [%rd24];
	fma.rn.f32 	%f29, %f27, %f28, %f26;
	ld.global.f32 	%f30, [%rd15+-16];
	ld.global.u32 	%r33, [%rd16+-16];
	mul.wide.s32 	%rd25, %r33, 4;
	add.s64 	%rd26, %rd1, %rd25;
	ld.global.f32 	%f31, [%rd26];
	fma.rn.f32 	%f32, %f30, %f31, %f29;
	ld.global.f32 	%f33, [%rd15+-12];
	ld.global.u32 	%r34, [%rd16+-12];
	mul.wide.s32 	%rd27, %r34, 4;
	add.s64 	%rd28, %rd1, %rd27;
	ld.global.f32 	%f34, [%rd28];
	fma.rn.f32 	%f35, %f33, %f34, %f32;
	ld.global.f32 	%f36, [%rd15+-8];
	ld.global.u32 	%r35, [%rd16+-8];
	mul.wide.s32 	%rd29, %r35, 4;
	add.s64 	%rd30, %rd1, %rd29;
	ld.global.f32 	%f37, [%rd30];
	fma.rn.f32 	%f38, %f36, %f37, %f35;
	ld.global.f32 	%f39, [%rd15+-4];
	ld.global.u32 	%r36, [%rd16+-4];
	mul.wide.s32 	%rd31, %r36, 4;
	add.s64 	%rd32, %rd1, %rd31;
	ld.global.f32 	%f40, [%rd32];
	fma.rn.f32 	%f41, %f39, %f40, %f38;
	ld.global.f32 	%f42, [%rd15];
	ld.global.u32 	%r37, [%rd16];
	mul.wide.s32 	%rd33, %r37, 4;
	add.s64 	%rd34, %rd1, %rd33;
	ld.global.f32 	%f43, [%rd34];
	fma.rn.f32 	%f44, %f42, %f43, %f41;
	ld.global.f32 	%f45, [%rd15+4];
	ld.global.u32 	%r38, [%rd16+4];
	mul.wide.s32 	%rd35, %r38, 4;
	add.s64 	%rd36, %rd1, %rd35;
	ld.global.f32 	%f46, [%rd36];
	fma.rn.f32 	%f47, %f45, %f46, %f44;
	ld.global.f32 	%f48, [%rd15+8];
	ld.global.u32 	%r39, [%rd16+8];
	mul.wide.s32 	%rd37, %r39, 4;
	add.s64 	%rd38, %rd1, %rd37;
	ld.global.f32 	%f49, [%rd38];
	fma.rn.f32 	%f50, %f48, %f49, %f47;
	ld.global.f32 	%f51, [%rd15+12];
	ld.global.u32 	%r40, [%rd16+12];
	mul.wide.s32 	%rd39, %r40, 4;
	add.s64 	%rd40, %rd1, %rd39;
	ld.global.f32 	%f52, [%rd40];
	fma.rn.f32 	%f53, %f51, %f52, %f50;
	ld.global.f32 	%f54, [%rd15+16];
	ld.global.u32 	%r41, [%rd16+16];
	mul.wide.s32 	%rd41, %r41, 4;
	add.s64 	%rd42, %rd1, %rd41;
	ld.global.f32 	%f55, [%rd42];
	fma.rn.f32 	%f56, %f54, %f55, %f53;
	ld.global.f32 	%f57, [%rd15+20];
	ld.global.u32 	%r42, [%rd16+20];
	mul.wide.s32 	%rd43, %r42, 4;
	add.s64 	%rd44, %rd1, %rd43;
	ld.global.f32 	%f58, [%rd44];
	fma.rn.f32 	%f59, %f57, %f58, %f56;
	ld.global.f32 	%f60, [%rd15+24];
	ld.global.u32 	%r43, [%rd16+24];
	mul.wide.s32 	%rd45, %r43, 4;
	add.s64 	%rd46, %rd1, %rd45;
	ld.global.f32 	%f61, [%rd46];
	fma.rn.f32 	%f62, %f60, %f61, %f59;
	ld.global.f32 	%f63, [%rd15+28];
	ld.global.u32 	%r44, [%rd16+28];
	mul.wide.s32 	%rd47, %r44, 4;
	add.s64 	%rd48, %rd1, %rd47;
	ld.global.f32 	%f64, [%rd48];
	fma.rn.f32 	%f111, %f63, %f64, %f62;
	add.s32 	%r60, %r60, 16;
	add.s32 	%r58, %r58, 16;
	setp.ne.s32 	%p4, %r58, 0;
	@%p4 bra 	$L__BB0_4;
$L__BB0_5:
	setp.eq.s32 	%p5, %r5, 0;
	@%p5 bra 	$L__BB0_14;
	and.b32  	%r12, %r4, 7;
	setp.lt.u32 	%p6, %r5, 8;
	@%p6 bra 	$L__BB0_8;
	mul.wide.s32 	%rd49, %r60, 4;
	add.s64 	%rd50, %rd3, %rd49;
	ld.global.f32 	%f66, [%rd50];
	add.s64 	%rd51, %rd2, %rd49;
	ld.global.u32 	%r45, [%rd51];
	mul.wide.s32 	%rd52, %r45, 4;
	add.s64 	%rd53, %rd1, %rd52;
	ld.global.f32 	%f67, [%rd53];
	fma.rn.f32 	%f68, %f66, %f67, %f111;
	ld.global.f32 	%f69, [%rd50+4];
	ld.global.u32 	%r46, [%rd51+4];
	mul.wide.s32 	%rd54, %r46, 4;
	add.s64 	%rd55, %rd1, %rd54;
	ld.global.f32 	%f70, [%rd55];
	fma.rn.f32 	%f71, %f69, %f70, %f68;
	ld.global.f32 	%f72, [%rd50+8];
	ld.global.u32 	%r47, [%rd51+8];
	mul.wide.s32 	%rd56, %r47, 4;
	add.s64 	%rd57, %rd1, %rd56;
	ld.global.f32 	%f73, [%rd57];
	fma.rn.f32 	%f74, %f72, %f73, %f71;
	ld.global.f32 	%f75, [%rd50+12];
	ld.global.u32 	%r48, [%rd51+12];
	mul.wide.s32 	%rd58, %r48, 4;
	add.s64 	%rd59, %rd1, %rd58;
	ld.global.f32 	%f76, [%rd59];
	fma.rn.f32 	%f77, %f75, %f76, %f74;
	ld.global.f32 	%f78, [%rd50+16];
	ld.global.u32 	%r49, [%rd51+16];
	mul.wide.s32 	%rd60, %r49, 4;
	add.s64 	%rd61, %rd1, %rd60;
	ld.global.f32 	%f79, [%rd61];
	fma.rn.f32 	%f80, %f78, %f79, %f77;
	ld.global.f32 	%f81, [%rd50+20];
	ld.global.u32 	%r50, [%rd51+20];
	mul.wide.s32 	%rd62, %r50, 4;
	add.s64 	%rd63, %rd1, %rd62;
	ld.global.f32 	%f82, [%rd63];
	fma.rn.f32 	%f83, %f81, %f82, %f80;
	ld.global.f32 	%f84, [%rd50+24];
	ld.global.u32 	%r51, [%rd51+24];
	mul.wide.s32 	%rd64, %r51, 4;
	add.s64 	%rd65, %rd1, %rd64;
	ld.global.f32 	%f85, [%rd65];
	fma.rn.f32 	%f86, %f84, %f85, %f83;
	ld.global.f32 	%f87, [%rd50+28];
	ld.global.u32 	%r52, [%rd51+28];
	mul.wide.s32 	%rd66, %r52, 4;
	add.s64 	%rd67, %rd1, %rd66;
	ld.global.f32 	%f88, [%rd67];
	fma.rn.f32 	%f111, %f87, %f88, %f86;
	add.s32 	%r60, %r60, 8;
$L__BB0_8:
	setp.eq.s32 	%p7, %r12, 0;
	@%p7 bra 	$L__BB0_14;
	and.b32  	%r15, %r4, 3;
	setp.lt.u32 	%p8, %r12, 4;
	@%p8 bra 	$L__BB0_11;
	mul.wide.s32 	%rd68, %r60, 4;
	add.s64 	%rd69, %rd3, %rd68;
	ld.global.f32 	%f90, [%rd69];
	add.s64 	%rd70, %rd2, %rd68;
	ld.global.u32 	%r53, [%rd70];
	mul.wide.s32 	%rd71, %r53, 4;
	add.s64 	%rd72, %rd1, %rd71;
	ld.global.f32 	%f91, [%rd72];
	fma.rn.f32 	%f92, %f90, %f91, %f111;
	ld.global.f32 	%f93, [%rd69+4];
	ld.global.u32 	%r54, [%rd70+4];
	mul.wide.s32 	%rd73, %r54, 4;
	add.s64 	%rd74, %rd1, %rd73;
	ld.global.f32 	%f94, [%rd74];
	fma.rn.f32 	%f95, %f93, %f94, %f92;
	ld.global.f32 	%f96, [%rd69+8];
	ld.global.u32 	%r55, [%rd70+8];
	mul.wide.s32 	%rd75, %r55, 4;
	add.s64 	%rd76, %rd1, %rd75;
	ld.global.f32 	%f97, [%rd76];
	fma.rn.f32 	%f98, %f96, %f97, %f95;
	ld.global.f32 	%f99, [%rd69+12];
	ld.global.u32 	%r56, [%rd70+12];
	mul.wide.s32 	%rd77, %r56, 4;
	add.s64 	%rd78, %rd1, %rd77;
	ld.global.f32 	%f100, [%rd78];
	fma.rn.f32 	%f111, %f99, %f100, %f98;
	add.s32 	%r60, %r60, 4;
$L__BB0_11:
	setp.eq.s32 	%p9, %r15, 0;
	@%p9 bra 	$L__BB0_14;
	neg.s32 	%r63, %r15;
$L__BB0_13:
	.pragma "nounroll";
	mul.wide.s32 	%rd79, %r60, 4;
	add.s64 	%rd80, %rd2, %rd79;
	add.s64 	%rd81, %rd3, %rd79;
	ld.global.f32 	%f101, [%rd81];
	ld.global.u32 	%r57, [%rd80];
	mul.wide.s32 	%rd82, %r57, 4;
	add.s64 	%rd83, %rd1, %rd82;
	ld.global.f32 	%f102, [%rd83];
	fma.rn.f32 	%f111, %f101, %f102, %f111;
	add.s32 	%r60, %r60, 1;
	add.s32 	%r63, %r63, 1;
	setp.ne.s32 	%p10, %r63, 0;
	@%p10 bra 	$L__BB0_13;
$L__BB0_14:
	cvta.to.global.u64 	%rd84, %rd7;
	add.s64 	%rd86, %rd84, %rd12;
	st.global.f32 	[%rd86], %f111;
$L__BB0_15:
	ret;

}


// ===== COMPILED SASS (sm_100) =====

	.target	sm_100

	.elftype	@"ET_EXEC"


//--------------------- .note.nv.tkinfo           --------------------------
	.section	.note.nv.tkinfo,"",@"SHT_NOTE"
	.sectionflags	@"SHF_NOTE_NV_TKINFO"
	.tkinfo
        /*0018*/ 	.word	0x00000002
        /*0030*/ 	.string	""
        /*0030*/ 	.string	"ptxas"
        /*0030*/ 	.string	"Cuda compilation tools, release 13.0, V13.0.88"
        /*0030*/ 	.string	"Build cuda_13.0.r13.0/compiler.36424714_0"
        /*0030*/ 	.string	"-arch sm_100 -m 64 "



//--------------------- .note.nv.cuinfo           --------------------------
	.section	.note.nv.cuinfo,"",@"SHT_NOTE"
	.sectionflags	@"SHF_NOTE_NV_CUINFO"
        /*0018*/ 	.short	0x0002
        /*001a*/ 	.short	0x0064
        /*001c*/ 	.short	0x0082
	.zero		2


//--------------------- .nv.info                  --------------------------
	.section	.nv.info,"",@"SHT_CUDA_INFO"
	.align	4


	//----- nvinfo : EIATTR_REGCOUNT
	.align		4
        /*0000*/ 	.byte	0x04, 0x2f
        /*0002*/ 	.short	(.L_1 - .L_0)
	.align		4
.L_0:
        /*0004*/ 	.word	index@(_Z13spmvCSRKerneliPKfPKiS2_S0_Pf)
        /*0008*/ 	.word	0x00000020


	//----- nvinfo : EIATTR_FRAME_SIZE
	.align		4
.L_1:
        /*000c*/ 	.byte	0x04, 0x11
        /*000e*/ 	.short	(.L_3 - .L_2)
	.align		4
.L_2:
        /*0010*/ 	.word	index@(_Z13spmvCSRKerneliPKfPKiS2_S0_Pf)
        /*0014*/ 	.word	0x00000000


	//----- nvinfo : EIATTR_MIN_STACK_SIZE
	.align		4
.L_3:
        /*0018*/ 	.byte	0x04, 0x12
        /*001a*/ 	.short	(.L_5 - .L_4)
	.align		4
.L_4:
        /*001c*/ 	.word	index@(_Z13spmvCSRKerneliPKfPKiS2_S0_Pf)
        /*0020*/ 	.word	0x00000000
.L_5:


//--------------------- .nv.compat                --------------------------
	.section	.nv.compat,"",@"SHT_CUDA_COMPAT_INFO"
	.align	4
        /*0000*/ 	.byte	0x02, 0x09, 0x00, 0x00, 0x02, 0x02, 0x01, 0x00, 0x02, 0x05, 0x05, 0x00, 0x03, 0x07, 0x01, 0x01
        /*0010*/ 	.byte	0x02, 0x03, 0x00, 0x00, 0x02, 0x06, 0x01, 0x00, 0x04, 0x0b, 0x08, 0x00, 0x09, 0x00, 0x00, 0x00
        /*0020*/ 	.byte	0x00, 0x00, 0x00, 0x00


//--------------------- .nv.info._Z13spmvCSRKerneliPKfPKiS2_S0_Pf --------------------------
	.section	.nv.info._Z13spmvCSRKerneliPKfPKiS2_S0_Pf,"",@"SHT_CUDA_INFO"
	.sectionflags	@""
	.align	4


	//----- nvinfo : EIATTR_CUDA_API_VERSION
	.align		4
        /*0000*/ 	.byte	0x04, 0x37
        /*0002*/ 	.short	(.L_7 - .L_6)
.L_6:
        /*0004*/ 	.word	0x00000082


	//----- nvinfo : EIATTR_KPARAM_INFO
	.align		4
.L_7:
        /*0008*/ 	.byte	0x04, 0x17
        /*000a*/ 	.short	(.L_9 - .L_8)
.L_8:
        /*000c*/ 	.word	0x00000000
        /*0010*/ 	.short	0x0005
        /*0012*/ 	.short	0x0028
        /*0014*/ 	.byte	0x00, 0xf5, 0x21, 0x00


	//----- nvinfo : EIATTR_KPARAM_INFO
	.align		4
.L_9:
        /*0018*/ 	.byte	0x04, 0x17
        /*001a*/ 	.short	(.L_11 - .L_10)
.L_10:
        /*001c*/ 	.word	0x00000000
        /*0020*/ 	.short	0x0004
        /*0022*/ 	.short	0x0020
        /*0024*/ 	.byte	0x00, 0xf5, 0x21, 0x00


	//----- nvinfo : EIATTR_KPARAM_INFO
	.align		4
.L_11:
        /*0028*/ 	.byte	0x04, 0x17
        /*002a*/ 	.short	(.L_13 - .L_12)
.L_12:
        /*002c*/ 	.word	0x00000000
        /*0030*/ 	.short	0x0003
        /*0032*/ 	.short	0x0018
        /*0034*/ 	.byte	0x00, 0xf5, 0x21, 0x00


	//----- nvinfo : EIATTR_KPARAM_INFO
	.align		4
.L_13:
        /*0038*/ 	.byte	0x04, 0x17
        /*003a*/ 	.short	(.L_15 - .L_14)
.L_14:
        /*003c*/ 	.word	0x00000000
        /*0040*/ 	.short	0x0002
        /*0042*/ 	.short	0x0010
        /*0044*/ 	.byte	0x00, 0xf5, 0x21, 0x00


	//----- nvinfo : EIATTR_KPARAM_INFO
	.align		4
.L_15:
        /*0048*/ 	.byte	0x04, 0x17
        /*004a*/ 	.short	(.L_17 - .L_16)
.L_16:
        /*004c*/ 	.word	0x00000000
        /*0050*/ 	.short	0x0001
        /*0052*/ 	.short	0x0008
        /*0054*/ 	.byte	0x00, 0xf5, 0x21, 0x00


	//----- nvinfo : EIATTR_KPARAM_INFO
	.align		4
.L_17:
        /*0058*/ 	.byte	0x04, 0x17
        /*005a*/ 	.short	(.L_19 - .L_18)
.L_18:
        /*005c*/ 	.word	0x00000000
        /*0060*/ 	.short	0x0000
        /*0062*/ 	.short	0x0000
        /*0064*/ 	.byte	0x00, 0xf0, 0x11, 0x00


	//----- nvinfo : EIATTR_SPARSE_MMA_MASK
	.align		4
.L_19:
        /*0068*/ 	.byte	0x03, 0x50
        /*006a*/ 	.short	0x0000


	//----- nvinfo : EIATTR_MAXREG_COUNT
	.align		4
        /*006c*/ 	.byte	0x03, 0x1b
        /*006e*/ 	.short	0x00ff


	//----- nvinfo : EIATTR_MERCURY_ISA_VERSION
	.align		4
        /*0070*/ 	.byte	0x03, 0x5f
        /*0072*/ 	.short	0x0101


	//----- nvinfo : EIATTR_VRC_CTA_INIT_COUNT
	.align		4
        /*0074*/ 	.byte	0x02, 0x4a
	.zero		1
	.zero		1


	//----- nvinfo : EIATTR_EXIT_INSTR_OFFSETS
	.align		4
        /*0078*/ 	.byte	0x04, 0x1c
        /*007a*/ 	.short	(.L_21 - .L_20)


	//   ....[0]....
.L_20:
        /*007c*/ 	.word	0x00000070


	//   ....[1]....
        /*0080*/ 	.word	0x00000e50


	//----- nvinfo : EIATTR_CRS_STACK_SIZE
	.align		4
.L_21:
        /*0084*/ 	.byte	0x04, 0x1e
        /*0086*/ 	.short	(.L_23 - .L_22)
.L_22:
        /*0088*/ 	.word	0x00000000


	//----- nvinfo : EIATTR_CBANK_PARAM_SIZE
	.align		4
.L_23:
        /*008c*/ 	.byte	0x03, 0x19
        /*008e*/ 	.short	0x0030


	//----- nvinfo : EIATTR_PARAM_CBANK
	.align		4
        /*0090*/ 	.byte	0x04, 0x0a
        /*0092*/ 	.short	(.L_25 - .L_24)
	.align		4
.L_24:
        /*0094*/ 	.word	index@(.nv.constant0._Z13spmvCSRKerneliPKfPKiS2_S0_Pf)
        /*0098*/ 	.short	0x0380
        /*009a*/ 	.short	0x0030


	//----- nvinfo : EIATTR_SW_WAR
	.align		4
.L_25:
        /*009c*/ 	.byte	0x04, 0x36
        /*009e*/ 	.short	(.L_27 - .L_26)
.L_26:
        /*00a0*/ 	.word	0x00000008
.L_27:


//--------------------- .nv.callgraph             --------------------------
	.section	.nv.callgraph,"",@"SHT_CUDA_CALLGRAPH"
	.align	4
	.sectionentsize	8
	.align		4
        /*0000*/ 	.word	0x00000000
	.align		4
        /*0004*/ 	.word	0xffffffff
	.align		4
        /*0008*/ 	.word	0x00000000
	.align		4
        /*000c*/ 	.word	0xfffffffe
	.align		4
        /*0010*/ 	.word	0x00000000
	.align		4
        /*0014*/ 	.word	0xfffffffd
	.align		4
        /*0018*/ 	.word	0x00000000
	.align		4
        /*001c*/ 	.word	0xfffffffc


//--------------------- .text._Z13spmvCSRKerneliPKfPKiS2_S0_Pf --------------------------
	.section	.text._Z13spmvCSRKerneliPKfPKiS2_S0_Pf,"ax",@progbits
	.align	128
        .global         _Z13spmvCSRKerneliPKfPKiS2_S0_Pf
        .type           _Z13spmvCSRKerneliPKfPKiS2_S0_Pf,@function
        .size           _Z13spmvCSRKerneliPKfPKiS2_S0_Pf,(.L_x_11 - _Z13spmvCSRKerneliPKfPKiS2_S0_Pf)
        .other          _Z13spmvCSRKerneliPKfPKiS2_S0_Pf,@"STO_CUDA_ENTRY STV_DEFAULT"
_Z13spmvCSRKerneliPKfPKiS2_S0_Pf:
.text._Z13spmvCSRKerneliPKfPKiS2_S0_Pf:
[----:B------:R-:W-:Y:S01]  /*0000*/  LDC R1, c[0x0][0x37c] ;  /* 0x0000df00ff017b82 */ /* 0x000fe20000000800 */
[----:B------:R-:W0:Y:S07]  /*0010*/  S2R R3, SR_TID.X ;  /* 0x0000000000037919 */ /* 0x000e2e0000002100 */
[----:B------:R-:W0:Y:S01]  /*0020*/  S2UR UR4, SR_CTAID.X ;  /* 0x00000000000479c3 */ /* 0x000e220000002500 */
[----:B------:R-:W1:Y:S07]  /*0030*/  LDCU UR5, c[0x0][0x380] ;  /* 0x00007000ff0577ac */ /* 0x000e6e0008000800 */
[----:B------:R-:W0:Y:S02]  /*0040*/  LDC R0, c[0x0][0x360] ;  /* 0x0000d800ff007b82 */ /* 0x000e240000000800 */
[----:B0-----:R-:W-:-:S05]  /*0050*/  IMAD R0, R0, UR4, R3 ;  /* 0x0000000400007c24 */ /* 0x001fca000f8e0203 */
[----:B-1----:R-:W-:-:S13]  /*0060*/  ISETP.GE.AND P0, PT, R0, UR5, PT ;  /* 0x0000000500007c0c */ /* 0x002fda000bf06270 */
[----:B------:R-:W-:Y:S05]  /*0070*/  @P0 EXIT ;  /* 0x000000000000094d */ /* 0x000fea0003800000 */
[----:B------:R-:W0:Y:S01]  /*0080*/  LDC.64 R2, c[0x0][0x398] ;  /* 0x0000e600ff027b82 */ /* 0x000e220000000a00 */
[----:B------:R-:W1:Y:S01]  /*0090*/  LDCU.64 UR4, c[0x0][0x358] ;  /* 0x00006b00ff0477ac */ /* 0x000e620008000a00 */
[----:B0-----:R-:W-:-:S05]  /*00a0*/  IMAD.WIDE R2, R0, 0x4, R2 ;  /* 0x0000000400027825 */ /* 0x001fca00078e0202 */
[----:B-1----:R-:W2:Y:S04]  /*00b0*/  LDG.E R4, desc[UR4][R2.64] ;  /* 0x0000000402047981 */ /* 0x002ea8000c1e1900 */
[----:B------:R-:W2:Y:S01]  /*00c0*/  LDG.E R8, desc[UR4][R2.64+0x4] ;  /* 0x0000040402087981 */ /* 0x000ea2000c1e1900 */
[----:B------:R-:W-:Y:S01]  /*00d0*/  BSSY.RECONVERGENT B0, `(.L_x_0) ;  /* 0x00000d4000007945 */ /* 0x000fe20003800200 */
[----:B------:R-:W-:Y:S01]  /*00e0*/  HFMA2 R6, -RZ, RZ, 0, 0 ;  /* 0x00000000ff067431 */ /* 0x000fe200000001ff */
[----:B--2---:R-:W-:-:S13]  /*00f0*/  ISETP.GE.AND P0, PT, R4, R8, PT ;  /* 0x000000080400720c */ /* 0x004fda0003f06270 */
[----:B------:R-:W-:Y:S05]  /*0100*/  @P0 BRA `(.L_x_1) ;  /* 0x0000000c00400947 */ /* 0x000fea0003800000 */
[----:B------:R-:W-:Y:S01]  /*0110*/  MOV R3, R4 ;  /* 0x0000000400037202 */ /* 0x000fe20000000f00 */
[----:B------:R-:W-:Y:S01]  /*0120*/  BSSY.RECONVERGENT B1, `(.L_x_2) ;  /* 0x0000068000017945 */ /* 0x000fe20003800200 */
[----:B------:R-:W-:Y:S02]  /*0130*/  MOV R6, RZ ;  /* 0x000000ff00067202 */ /* 0x000fe40000000f00 */
[CC--:B------:R-:W-:Y:S02]  /*0140*/  IADD3 R4, PT, PT, R8.reuse, -R3.reuse, RZ ;  /* 0x8000000308047210 */ /* 0x0c0fe40007ffe0ff */
[----:B------:R-:W-:Y:S02]  /*0150*/  IADD3 R8, PT, PT, -R8, R3, RZ ;  /* 0x0000000308087210 */ /* 0x000fe40007ffe1ff */
[----:B------:R-:W-:Y:S02]  /*0160*/  LOP3.LUT R5, R4, 0xf, RZ, 0xc0, !PT ;  /* 0x0000000f04057812 */ /* 0x000fe400078ec0ff */
[----:B------:R-:W-:-:S02]  /*0170*/  ISETP.GT.U32.AND P1, PT, R8, -0x10, PT ;  /* 0xfffffff00800780c */ /* 0x000fc40003f24070 */
[----:B------:R-:W-:-:S11]  /*0180*/  ISETP.NE.AND P0, PT, R5, RZ, PT ;  /* 0x000000ff0500720c */ /* 0x000fd60003f05270 */
[----:B------:R-:W-:Y:S05]  /*0190*/  @P1 BRA `(.L_x_3) ;  /* 0x0000000400801947 */ /* 0x000fea0003800000 */
[----:B------:R-:W0:Y:S01]  /*01a0*/  LDC.64 R12, c[0x0][0x388] ;  /* 0x0000e200ff0c7b82 */ /* 0x000e220000000a00 */
[----:B------:R-:W-:Y:S02]  /*01b0*/  LOP3.LUT R2, R4, 0xfffffff0, RZ, 0xc0, !PT ;  /* 0xfffffff004027812 */ /* 0x000fe400078ec0ff */
[----:B------:R-:W-:Y:S02]  /*01c0*/  MOV R6, RZ ;  /* 0x000000ff00067202 */ /* 0x000fe40000000f00 */
[----:B------:R-:W-:-:S03]  /*01d0*/  IADD3 R2, PT, PT, -R2, RZ, RZ ;  /* 0x000000ff02027210 */ /* 0x000fc60007ffe1ff */
[----:B------:R-:W1:Y:S01]  /*01e0*/  LDC.64 R14, c[0x0][0x390] ;  /* 0x0000e400ff0e7b82 */ /* 0x000e620000000a00 */
[----:B0-----:R-:W-:-:S04]  /*01f0*/  IADD3 R12, P1, PT, R12, 0x20, RZ ;  /* 0x000000200c0c7810 */ /* 0x001fc80007f3e0ff */
[----:B------:R-:W-:Y:S02]  /*0200*/  IADD3.X R13, PT, PT, RZ, R13, RZ, P1, !PT ;  /* 0x0000000dff0d7210 */ /* 0x000fe40000ffe4ff */
[----:B-1----:R-:W-:-:S04]  /*0210*/  IADD3 R14, P2, PT, R14, 0x20, RZ ;  /* 0x000000200e0e7810 */ /* 0x002fc80007f5e0ff */
[----:B------:R-:W-:-:S09]  /*0220*/  IADD3.X R15, PT, PT, RZ, R15, RZ, P2, !PT ;  /* 0x0000000fff0f7210 */ /* 0x000fd200017fe4ff */
.L_x_4:
[C---:B------:R-:W-:Y:S01]  /*0230*/  IMAD.WIDE R20, R3.reuse, 0x4, R14 ;  /* 0x0000000403147825 */ /* 0x040fe200078e020e */
[----:B------:R-:W0:Y:S04]  /*0240*/  LDC.64 R16, c[0x0][0x3a0] ;  /* 0x0000e800ff107b82 */ /* 0x000e280000000a00 */
[----:B------:R-:W0:Y:S04]  /*0250*/  LDG.E R11, desc[UR4][R20.64+-0x20] ;  /* 0xffffe004140b7981 */ /* 0x000e28000c1e1900 */
[----:B------:R-:W2:Y:S04]  /*0260*/  LDG.E R23, desc[UR4][R20.64+-0x1c] ;  /* 0xffffe40414177981 */ /* 0x000ea8000c1e1900 */
[----:B------:R-:W3:Y:S01]  /*0270*/  LDG.E R9, desc[UR4][R20.64+-0x18] ;  /* 0xffffe80414097981 */ /* 0x000ee2000c1e1900 */
[----:B------:R-:W-:-:S03]  /*0280*/  IMAD.WIDE R26, R3, 0x4, R12 ;  /* 0x00000004031a7825 */ /* 0x000fc600078e020c */
[----:B------:R-:W4:Y:S04]  /*0290*/  LDG.E R25, desc[UR4][R20.64+-0x14] ;  /* 0xffffec0414197981 */ /* 0x000f28000c1e1900 */
[----:B------:R-:W5:Y:S04]  /*02a0*/  LDG.E R19, desc[UR4][R26.64+-0x20] ;  /* 0xffffe0041a137981 */ /* 0x000f68000c1e1900 */
[----:B------:R-:W5:Y:S04]  /*02b0*/  LDG.E R18, desc[UR4][R26.64+-0x1c] ;  /* 0xffffe4041a127981 */ /* 0x000f68000c1e1900 */
[----:B------:R-:W5:Y:S01]  /*02c0*/  LDG.E R29, desc[UR4][R20.64+-0x10] ;  /* 0xfffff004141d7981 */ /* 0x000f62000c1e1900 */
[----:B0-----:R-:W-:-:S06]  /*02d0*/  IMAD.WIDE R10, R11, 0x4, R16 ;  /* 0x000000040b0a7825 */ /* 0x001fcc00078e0210 */
[----:B------:R-:W5:Y:S01]  /*02e0*/  LDG.E R10, desc[UR4][R10.64] ;  /* 0x000000040a0a7981 */ /* 0x000f62000c1e1900 */
[----:B--2---:R-:W-:-:S05]  /*02f0*/  IMAD.WIDE R22, R23, 0x4, R16 ;  /* 0x0000000417167825 */ /* 0x004fca00078e0210 */
[----:B------:R-:W2:Y:S01]  /*0300*/  LDG.E R7, desc[UR4][R22.64] ;  /* 0x0000000416077981 */ /* 0x000ea2000c1e1900 */
[----:B---3--:R-:W-:-:S03]  /*0310*/  IMAD.WIDE R8, R9, 0x4, R16 ;  /* 0x0000000409087825 */ /* 0x008fc600078e0210 */
[----:B------:R-:W3:Y:S01]  /*0320*/  LDG.E R11, desc[UR4][R26.64+-0x18] ;  /* 0xffffe8041a0b7981 */ /* 0x000ee2000c1e1900 */
[----:B----4-:R-:W-:-:S03]  /*0330*/  IMAD.WIDE R24, R25, 0x4, R16 ;  /* 0x0000000419187825 */ /* 0x010fc600078e0210 */
[----:B------:R-:W3:Y:S04]  /*0340*/  LDG.E R8, desc[UR4][R8.64] ;  /* 0x0000000408087981 */ /* 0x000ee8000c1e1900 */
[----:B------:R-:W4:Y:S04]  /*0350*/  LDG.E R23, desc[UR4][R20.64+-0xc] ;  /* 0xfffff40414177981 */ /* 0x000f28000c1e1900 */
[----:B------:R-:W4:Y:S01]  /*0360*/  LDG.E R9, desc[UR4][R20.64+-0x8] ;  /* 0xfffff80414097981 */ /* 0x000f22000c1e1900 */
[----:B-----5:R-:W-:-:S03]  /*0370*/  FFMA R28, R19, R10, R6 ;  /* 0x0000000a131c7223 */ /* 0x020fc60000000006 */
[----:B------:R-:W5:Y:S04]  /*0380*/  LDG.E R6, desc[UR4][R24.64] ;  /* 0x0000000418067981 */ /* 0x000f68000c1e1900 */
[----:B------:R-:W5:Y:S01]  /*0390*/  LDG.E R19, desc[UR4][R26.64+-0x14] ;  /* 0xffffec041a137981 */ /* 0x000f62000c1e1900 */
[----:B--2---:R-:W-:Y:S01]  /*03a0*/  FFMA R22, R18, R7, R28 ;  /* 0x0000000712167223 */ /* 0x004fe2000000001c */
[----:B------:R-:W-:Y:S02]  /*03b0*/  IMAD.WIDE R28, R29, 0x4, R16 ;  /* 0x000000041d1c7825 */ /* 0x000fe400078e0210 */
[----:B------:R-:W2:Y:S04]  /*03c0*/  LDG.E R10, desc[UR4][R20.64+-0x4] ;  /* 0xfffffc04140a7981 */ /* 0x000ea8000c1e1900 */
[----:B------:R-:W2:Y:S04]  /*03d0*/  LDG.E R29, desc[UR4][R28.64] ;  /* 0x000000041c1d7981 */ /* 0x000ea8000c1e1900 */
[----:B------:R-:W2:Y:S04]  /*03e0*/  LDG.E R18, desc[UR4][R26.64+-0x10] ;  /* 0xfffff0041a127981 */ /* 0x000ea8000c1e1900 */
[----:B------:R-:W2:Y:S01]  /*03f0*/  LDG.E R7, desc[UR4][R20.64] ;  /* 0x0000000414077981 */ /* 0x000ea2000c1e1900 */
[----:B---3--:R-:W-:Y:S01]  /*0400*/  FFMA R8, R11, R8, R22 ;  /* 0x000000080b087223 */ /* 0x008fe20000000016 */
[----:B----4-:R-:W-:-:S02]  /*0410*/  IMAD.WIDE R22, R23, 0x4, R16 ;  /* 0x0000000417167825 */ /* 0x010fc400078e0210 */
[----:B------:R-:W3:Y:S04]  /*0420*/  LDG.E R11, desc[UR4][R20.64+0x4] ;  /* 0x00000404140b7981 */ /* 0x000ee8000c1e1900 */
[----:B------:R-:W4:Y:S04]  /*0430*/  LDG.E R23, desc[UR4][R22.64] ;  /* 0x0000000416177981 */ /* 0x000f28000c1e1900 */
[----:B------:R-:W4:Y:S04]  /*0440*/  LDG.E R25, desc[UR4][R26.64+-0xc] ;  /* 0xfffff4041a197981 */ /* 0x000f28000c1e1900 */
[----:B------:R-:W4:Y:S04]  /*0450*/  LDG.E R28, desc[UR4][R26.64+-0x8] ;  /* 0xfffff8041a1c7981 */ /* 0x000f28000c1e1900 */
[----:B------:R-:W4:Y:S04]  /*0460*/  LDG.E R22, desc[UR4][R20.64+0x8] ;  /* 0x0000080414167981 */ /* 0x000f28000c1e1900 */
[----:B------:R-:W4:Y:S01]  /*0470*/  LDG.E R24, desc[UR4][R26.64+0x4] ;  /* 0x000004041a187981 */ /* 0x000f22000c1e1900 */
[----:B-----5:R-:W-:Y:S01]  /*0480*/  FFMA R6, R19, R6, R8 ;  /* 0x0000000613067223 */ /* 0x020fe20000000008 */
[----:B------:R-:W-:-:S05]  /*0490*/  IMAD.WIDE R8, R9, 0x4, R16 ;  /* 0x0000000409087825 */ /* 0x000fca00078e0210 */
[----:B------:R0:W5:Y:S01]  /*04a0*/  LDG.E R19, desc[UR4][R8.64] ;  /* 0x0000000408137981 */ /* 0x000162000c1e1900 */
[----:B--2---:R-:W-:-:S03]  /*04b0*/  FFMA R18, R18, R29, R6 ;  /* 0x0000001d12127223 */ /* 0x004fc60000000006 */
[----:B------:R-:W2:Y:S01]  /*04c0*/  LDG.E R29, desc[UR4][R20.64+0x1c] ;  /* 0x00001c04141d7981 */ /* 0x000ea2000c1e1900 */
[----:B0-----:R-:W-:-:S04]  /*04d0*/  IMAD.WIDE R8, R10, 0x4, R16 ;  /* 0x000000040a087825 */ /* 0x001fc800078e0210 */
[--C-:B------:R-:W-:Y:S02]  /*04e0*/  IMAD.WIDE R6, R7, 0x4, R16.reuse ;  /* 0x0000000407067825 */ /* 0x100fe400078e0210 */
[----:B------:R-:W2:Y:S02]  /*04f0*/  LDG.E R8, desc[UR4][R8.64] ;  /* 0x0000000408087981 */ /* 0x000ea4000c1e1900 */
[----:B---3--:R-:W-:Y:S02]  /*0500*/  IMAD.WIDE R10, R11, 0x4, R16 ;  /* 0x000000040b0a7825 */ /* 0x008fe400078e0210 */
[----:B------:R-:W3:Y:S02]  /*0510*/  LDG.E R6, desc[UR4][R6.64] ;  /* 0x0000000406067981 */ /* 0x000ee4000c1e1900 */
[----:B----4-:R-:W-:Y:S02]  /*0520*/  FFMA R23, R25, R23, R18 ;  /* 0x0000001719177223 */ /* 0x010fe40000000012 */
[----:B------:R-:W4:Y:S04]  /*0530*/  LDG.E R10, desc[UR4][R10.64] ;  /* 0x000000040a0a7981 */ /* 0x000f28000c1e1900 */
[----:B------:R-:W2:Y:S04]  /*0540*/  LDG.E R9, desc[UR4][R26.64+-0x4] ;  /* 0xfffffc041a097981 */ /* 0x000ea8000c1e1900 */
[----:B------:R-:W3:Y:S04]  /*0550*/  LDG.E R7, desc[UR4][R26.64] ;  /* 0x000000041a077981 */ /* 0x000ee8000c1e1900 */
[----:B------:R-:W4:Y:S04]  /*0560*/  LDG.E R18, desc[UR4][R20.64+0xc] ;  /* 0x00000c0414127981 */ /* 0x000f28000c1e1900 */
[----:B------:R-:W4:Y:S04]  /*0570*/  LDG.E R25, desc[UR4][R20.64+0x14] ;  /* 0x0000140414197981 */ /* 0x000f28000c1e1900 */
[----:B------:R-:W4:Y:S01]  /*0580*/  LDG.E R11, desc[UR4][R26.64+0x18] ;  /* 0x000018041a0b7981 */ /* 0x000f22000c1e1900 */
[----:B-----5:R-:W-:-:S03]  /*0590*/  FFMA R28, R28, R19, R23 ;  /* 0x000000131c1c7223 */ /* 0x020fc60000000017 */
[----:B------:R-:W5:Y:S04]  /*05a0*/  LDG.E R23, desc[UR4][R20.64+0x10] ;  /* 0x0000100414177981 */ /* 0x000f68000c1e1900 */
[----:B------:R0:W5:Y:S02]  /*05b0*/  LDG.E R19, desc[UR4][R20.64+0x18] ;  /* 0x0000180414137981 */ /* 0x000164000c1e1900 */
[----:B0-----:R-:W-:-:S04]  /*05c0*/  IMAD.WIDE R20, R22, 0x4, R16 ;  /* 0x0000000416147825 */ /* 0x001fc800078e0210 */
[----:B--2---:R-:W-:Y:S02]  /*05d0*/  FFMA R8, R9, R8, R28 ;  /* 0x0000000809087223 */ /* 0x004fe4000000001c */
[----:B------:R-:W2:Y:S02]  /*05e0*/  LDG.E R9, desc[UR4][R26.64+0x10] ;  /* 0x000010041a097981 */ /* 0x000ea4000c1e1900 */
[----:B---3--:R-:W-:Y:S02]  /*05f0*/  FFMA R7, R7, R6, R8 ;  /* 0x0000000607077223 */ /* 0x008fe40000000008 */
[----:B------:R-:W3:Y:S02]  /*0600*/  LDG.E R8, desc[UR4][R26.64+0xc] ;  /* 0x00000c041a087981 */ /* 0x000ee4000c1e1900 */
[----:B----4-:R-:W-:Y:S02]  /*0610*/  FFMA R6, R24, R10, R7 ;  /* 0x0000000a18067223 */ /* 0x010fe40000000007 */
[----:B------:R-:W4:Y:S04]  /*0620*/  LDG.E R7, desc[UR4][R26.64+0x8] ;  /* 0x000008041a077981 */ /* 0x000f28000c1e1900 */
[----:B------:R-:W2:Y:S04]  /*0630*/  LDG.E R10, desc[UR4][R26.64+0x14] ;  /* 0x000014041a0a7981 */ /* 0x000ea8000c1e1900 */
[----:B------:R-:W2:Y:S01]  /*0640*/  LDG.E R26, desc[UR4][R26.64+0x1c] ;  /* 0x00001c041a1a7981 */ /* 0x000ea2000c1e1900 */
[----:B------:R-:W-:-:S06]  /*0650*/  IMAD.WIDE R24, R25, 0x4, R16 ;  /* 0x0000000419187825 */ /* 0x000fcc00078e0210 */
[----:B------:R-:W2:Y:S04]  /*0660*/  LDG.E R25, desc[UR4][R24.64] ;  /* 0x0000000418197981 */ /* 0x000ea8000c1e1900 */
[----:B------:R0:W4:Y:S02]  /*0670*/  LDG.E R27, desc[UR4][R20.64] ;  /* 0x00000004141b7981 */ /* 0x000124000c1e1900 */
[----:B0-----:R-:W-:-:S06]  /*0680*/  IMAD.WIDE R20, R18, 0x4, R16 ;  /* 0x0000000412147825 */ /* 0x001fcc00078e0210 */
[----:B------:R-:W3:Y:S01]  /*0690*/  LDG.E R21, desc[UR4][R20.64] ;  /* 0x0000000414157981 */ /* 0x000ee2000c1e1900 */
[----:B-----5:R-:W-:-:S04]  /*06a0*/  IMAD.WIDE R22, R23, 0x4, R16 ;  /* 0x0000000417167825 */ /* 0x020fc800078e0210 */
[--C-:B------:R-:W-:Y:S02]  /*06b0*/  IMAD.WIDE R18, R19, 0x4, R16.reuse ;  /* 0x0000000413127825 */ /* 0x100fe400078e0210 */
[----:B------:R-:W2:Y:S02]  /*06c0*/  LDG.E R22, desc[UR4][R22.64] ;  /* 0x0000000416167981 */ /* 0x000ea4000c1e1900 */
[----:B------:R-:W-:Y:S02]  /*06d0*/  IMAD.WIDE R16, R29, 0x4, R16 ;  /* 0x000000041d107825 */ /* 0x000fe400078e0210 */
[----:B------:R-:W5:Y:S04]  /*06e0*/  LDG.E R18, desc[UR4][R18.64] ;  /* 0x0000000412127981 */ /* 0x000f68000c1e1900 */
[----:B------:R-:W5:Y:S01]  /*06f0*/  LDG.E R16, desc[UR4][R16.64] ;  /* 0x0000000410107981 */ /* 0x000f62000c1e1900 */
[----:B------:R-:W-:-:S04]  /*0700*/  IADD3 R2, PT, PT, R2, 0x10, RZ ;  /* 0x0000001002027810 */ /* 0x000fc80007ffe0ff */
[----:B------:R-:W-:Y:S02]  /*0710*/  ISETP.NE.AND P1, PT, R2, RZ, PT ;  /* 0x000000ff0200720c */ /* 0x000fe40003f25270 */
[----:B------:R-:W-:Y:S01]  /*0720*/  IADD3 R3, PT, PT, R3, 0x10, RZ ;  /* 0x0000001003037810 */ /* 0x000fe20007ffe0ff */
[----:B----4-:R-:W-:-:S04]  /*0730*/  FFMA R7, R7, R27, R6 ;  /* 0x0000001b07077223 */ /* 0x010fc80000000006 */
[----:B---3--:R-:W-:-:S04]  /*0740*/  FFMA R8, R8, R21, R7 ;  /* 0x0000001508087223 */ /* 0x008fc80000000007 */
[----:B--2---:R-:W-:-:S04]  /*0750*/  FFMA R9, R9, R22, R8 ;  /* 0x0000001609097223 */ /* 0x004fc80000000008 */
[----:B------:R-:W-:-:S04]  /*0760*/  FFMA R10, R10, R25, R9 ;  /* 0x000000190a0a7223 */ /* 0x000fc80000000009 */
[----:B-----5:R-:W-:-:S04]  /*0770*/  FFMA R11, R11, R18, R10 ;  /* 0x000000120b0b7223 */ /* 0x020fc8000000000a */
[----:B------:R-:W-:Y:S01]  /*0780*/  FFMA R6, R26, R16, R11 ;  /* 0x000000101a067223 */ /* 0x000fe2000000000b */
[----:B------:R-:W-:Y:S06]  /*0790*/  @P1 BRA `(.L_x_4) ;  /* 0xfffffff800a41947 */ /* 0x000fec000383ffff */
.L_x_3:
[----:B------:R-:W-:Y:S05]  /*07a0*/  BSYNC.RECONVERGENT B1 ;  /* 0x0000000000017941 */ /* 0x000fea0003800200 */
.L_x_2:
[----:B------:R-:W-:Y:S05]  /*07b0*/  @!P0 BRA `(.L_x_1) ;  /* 0x0000000400948947 */ /* 0x000fea0003800000 */
[----:B------:R-:W-:Y:S01]  /*07c0*/  ISETP.GE.U32.AND P0, PT, R5, 0x8, PT ;  /* 0x000000080500780c */ /* 0x000fe20003f06070 */
[----:B------:R-:W-:Y:S01]  /*07d0*/  BSSY.RECONVERGENT B1, `(.L_x_5) ;  /* 0x0000032000017945 */ /* 0x000fe20003800200 */
[----:B------:R-:W-:-:S04]  /*07e0*/  LOP3.LUT R24, R4, 0x7, RZ, 0xc0, !PT ;  /* 0x0000000704187812 */ /* 0x000fc800078ec0ff */
[----:B------:R-:W-:-:S07]  /*07f0*/  ISETP.NE.AND P1, PT, R24, RZ, PT ;  /* 0x000000ff1800720c */ /* 0x000fce0003f25270 */
[----:B------:R-:W-:Y:S06]  /*0800*/  @!P0 BRA `(.L_x_6) ;  /* 0x0000000000b88947 */ /* 0x000fec0003800000 */
[----:B------:R-:W0:Y:S08]  /*0810*/  LDC.64 R20, c[0x0][0x390] ;  /* 0x0000e400ff147b82 */ /* 0x000e300000000a00 */
[----:B------:R-:W1:Y:S08]  /*0820*/  LDC.64 R10, c[0x0][0x3a0] ;  /* 0x0000e800ff0a7b82 */ /* 0x000e700000000a00 */
[----:B------:R-:W2:Y:S01]  /*0830*/  LDC.64 R8, c[0x0][0x388] ;  /* 0x0000e200ff087b82 */ /* 0x000ea20000000a00 */
[----:B0-----:R-:W-:-:S05]  /*0840*/  IMAD.WIDE R20, R3, 0x4, R20 ;  /* 0x0000000403147825 */ /* 0x001fca00078e0214 */
[----:B------:R-:W1:Y:S04]  /*0850*/  LDG.E R29, desc[UR4][R20.64] ;  /* 0x00000004141d7981 */ /* 0x000e68000c1e1900 */
[----:B------:R-:W3:Y:S04]  /*0860*/  LDG.E R27, desc[UR4][R20.64+0x4] ;  /* 0x00000404141b7981 */ /* 0x000ee8000c1e1900 */
[----:B------:R-:W4:Y:S04]  /*0870*/  LDG.E R25, desc[UR4][R20.64+0x8] ;  /* 0x0000080414197981 */ /* 0x000f28000c1e1900 */
[----:B------:R-:W5:Y:S04]  /*0880*/  LDG.E R13, desc[UR4][R20.64+0xc] ;  /* 0x00000c04140d7981 */ /* 0x000f68000c1e1900 */
[----:B------:R-:W5:Y:S04]  /*0890*/  LDG.E R15, desc[UR4][R20.64+0x10] ;  /* 0x00001004140f7981 */ /* 0x000f68000c1e1900 */
[----:B------:R-:W5:Y:S04]  /*08a0*/  LDG.E R17, desc[UR4][R20.64+0x14] ;  /* 0x0000140414117981 */ /* 0x000f68000c1e1900 */
[----:B------:R-:W5:Y:S04]  /*08b0*/  LDG.E R19, desc[UR4][R20.64+0x18] ;  /* 0x0000180414137981 */ /* 0x000f68000c1e1900 */
[----:B------:R4:W5:Y:S01]  /*08c0*/  LDG.E R23, desc[UR4][R20.64+0x1c] ;  /* 0x00001c0414177981 */ /* 0x000962000c1e1900 */
[----:B--2---:R-:W-:-:S05]  /*08d0*/  IMAD.WIDE R8, R3, 0x4, R8 ;  /* 0x0000000403087825 */ /* 0x004fca00078e0208 */
[----:B------:R-:W2:Y:S04]  /*08e0*/  LDG.E R7, desc[UR4][R8.64] ;  /* 0x0000000408077981 */ /* 0x000ea8000c1e1900 */
[----:B------:R-:W2:Y:S01]  /*08f0*/  LDG.E R22, desc[UR4][R8.64+0x8] ;  /* 0x0000080408167981 */ /* 0x000ea2000c1e1900 */
[----:B-1----:R-:W-:-:S04]  /*0900*/  IMAD.WIDE R28, R29, 0x4, R10 ;  /* 0x000000041d1c7825 */ /* 0x002fc800078e020a */
[--C-:B---3--:R-:W-:Y:S01]  /*0910*/  IMAD.WIDE R26, R27, 0x4, R10.reuse ;  /* 0x000000041b1a7825 */ /* 0x108fe200078e020a */
[----:B------:R-:W2:Y:S03]  /*0920*/  LDG.E R5, desc[UR4][R28.64] ;  /* 0x000000041c057981 */ /* 0x000ea6000c1e1900 */
[--C-:B----4-:R-:W-:Y:S01]  /*0930*/  IMAD.WIDE R20, R25, 0x4, R10.reuse ;  /* 0x0000000419147825 */ /* 0x110fe200078e020a */
[----:B------:R-:W3:Y:S04]  /*0940*/  LDG.E R2, desc[UR4][R26.64] ;  /* 0x000000041a027981 */ /* 0x000ee8000c1e1900 */
[----:B------:R-:W3:Y:S01]  /*0950*/  LDG.E R25, desc[UR4][R8.64+0x4] ;  /* 0x0000040408197981 */ /* 0x000ee2000c1e1900 */
[----:B-----5:R-:W-:-:S03]  /*0960*/  IMAD.WIDE R12, R13, 0x4, R10 ;  /* 0x000000040d0c7825 */ /* 0x020fc600078e020a */
[----:B------:R-:W4:Y:S01]  /*0970*/  LDG.E R21, desc[UR4][R20.64] ;  /* 0x0000000414157981 */ /* 0x000f22000c1e1900 */
[----:B------:R-:W-:-:S03]  /*0980*/  IMAD.WIDE R14, R15, 0x4, R10 ;  /* 0x000000040f0e7825 */ /* 0x000fc600078e020a */
[----:B------:R-:W5:Y:S01]  /*0990*/  LDG.E R13, desc[UR4][R12.64] ;  /* 0x000000040c0d7981 */ /* 0x000f62000c1e1900 */
[----:B------:R-:W-:-:S03]  /*09a0*/  IMAD.WIDE R16, R17, 0x4, R10 ;  /* 0x0000000411107825 */ /* 0x000fc600078e020a */
[----:B------:R-:W5:Y:S01]  /*09b0*/  LDG.E R28, desc[UR4][R8.64+0xc] ;  /* 0x00000c04081c7981 */ /* 0x000f62000c1e1900 */
[----:B------:R-:W-:-:S03]  /*09c0*/  IMAD.WIDE R18, R19, 0x4, R10 ;  /* 0x0000000413127825 */ /* 0x000fc600078e020a */
[----:B------:R-:W5:Y:S04]  /*09d0*/  LDG.E R14, desc[UR4][R14.64] ;  /* 0x000000040e0e7981 */ /* 0x000f68000c1e1900 */
[----:B------:R-:W5:Y:S01]  /*09e0*/  LDG.E R29, desc[UR4][R8.64+0x10] ;  /* 0x00001004081d7981 */ /* 0x000f62000c1e1900 */
[----:B------:R-:W-:-:S03]  /*09f0*/  IMAD.WIDE R10, R23, 0x4, R10 ;  /* 0x00000004170a7825 */ /* 0x000fc600078e020a */
[----:B------:R-:W5:Y:S04]  /*0a00*/  LDG.E R17, desc[UR4][R16.64] ;  /* 0x0000000410117981 */ /* 0x000f68000c1e1900 */
[----:B------:R-:W5:Y:S04]  /*0a10*/  LDG.E R26, desc[UR4][R8.64+0x14] ;  /* 0x00001404081a7981 */ /* 0x000f68000c1e1900 */
[----:B------:R-:W5:Y:S04]  /*0a20*/  LDG.E R18, desc[UR4][R18.64] ;  /* 0x0000000412127981 */ /* 0x000f68000c1e1900 */
[----:B------:R-:W5:Y:S04]  /*0a30*/  LDG.E R23, desc[UR4][R8.64+0x18] ;  /* 0x0000180408177981 */ /* 0x000f68000c1e1900 */
[----:B------:R-:W5:Y:S04]  /*0a40*/  LDG.E R12, desc[UR4][R8.64+0x1c] ;  /* 0x00001c04080c7981 */ /* 0x000f68000c1e1900 */
[----:B------:R-:W5:Y:S01]  /*0a50*/  LDG.E R10, desc[UR4][R10.64] ;  /* 0x000000040a0a7981 */ /* 0x000f62000c1e1900 */
[----:B------:R-:W-:Y:S01]  /*0a60*/  IADD3 R3, PT, PT, R3, 0x8, RZ ;  /* 0x0000000803037810 */ /* 0x000fe20007ffe0ff */
[----:B--2---:R-:W-:-:S04]  /*0a70*/  FFMA R6, R7, R5, R6 ;  /* 0x0000000507067223 */ /* 0x004fc80000000006 */
[----:B---3--:R-:W-:-:S04]  /*0a80*/  FFMA R25, R25, R2, R6 ;  /* 0x0000000219197223 */ /* 0x008fc80000000006 */
[----:B----4-:R-:W-:-:S04]  /*0a90*/  FFMA R21, R22, R21, R25 ;  /* 0x0000001516157223 */ /* 0x010fc80000000019 */
[----:B-----5:R-:W-:-:S04]  /*0aa0*/  FFMA R28, R28, R13, R21 ;  /* 0x0000000d1c1c7223 */ /* 0x020fc80000000015 */
[----:B------:R-:W-:-:S04]  /*0ab0*/  FFMA R29, R29, R14, R28 ;  /* 0x0000000e1d1d7223 */ /* 0x000fc8000000001c */
[----:B------:R-:W-:-:S04]  /*0ac0*/  FFMA R26, R26, R17, R29 ;  /* 0x000000111a1a7223 */ /* 0x000fc8000000001d */
[----:B------:R-:W-:-:S04]  /*0ad0*/  FFMA R23, R23, R18, R26 ;  /* 0x0000001217177223 */ /* 0x000fc8000000001a */
[----:B------:R-:W-:-:S07]  /*0ae0*/  FFMA R6, R12, R10, R23 ;  /* 0x0000000a0c067223 */ /* 0x000fce0000000017 */
.L_x_6:
[----:B------:R-:W-:Y:S05]  /*0af0*/  BSYNC.RECONVERGENT B1 ;  /* 0x0000000000017941 */ /* 0x000fea0003800200 */
.L_x_5:
[----:B------:R-:W-:Y:S05]  /*0b00*/  @!P1 BRA `(.L_x_1) ;  /* 0x0000000000c09947 */ /* 0x000fea0003800000 */
[----:B------:R-:W-:Y:S01]  /*0b10*/  ISETP.GE.U32.AND P0, PT, R24, 0x4, PT ;  /* 0x000000041800780c */ /* 0x000fe20003f06070 */
[----:B------:R-:W-:Y:S01]  /*0b20*/  BSSY.RECONVERGENT B1, `(.L_x_7) ;  /* 0x000001e000017945 */ /* 0x000fe20003800200 */
[----:B------:R-:W-:-:S04]  /*0b30*/  LOP3.LUT R4, R4, 0x3, RZ, 0xc0, !PT ;  /* 0x0000000304047812 */ /* 0x000fc800078ec0ff */
[----:B------:R-:W-:-:S07]  /*0b40*/  ISETP.NE.AND P1, PT, R4, RZ, PT ;  /* 0x000000ff0400720c */ /* 0x000fce0003f25270 */
[----:B------:R-:W-:Y:S06]  /*0b50*/  @!P0 BRA `(.L_x_8) ;  /* 0x0000000000688947 */ /* 0x000fec0003800000 */
[----:B------:R-:W0:Y:S08]  /*0b60*/  LDC.64 R8, c[0x0][0x390] ;  /* 0x0000e400ff087b82 */ /* 0x000e300000000a00 */
[----:B------:R-:W1:Y:S01]  /*0b70*/  LDC.64 R10, c[0x0][0x388] ;  /* 0x0000e200ff0a7b82 */ /* 0x000e620000000a00 */
[----:B0-----:R-:W-:-:S07]  /*0b80*/  IMAD.WIDE R12, R3, 0x4, R8 ;  /* 0x00000004030c7825 */ /* 0x001fce00078e0208 */
[----:B------:R-:W0:Y:S01]  /*0b90*/  LDC.64 R8, c[0x0][0x3a0] ;  /* 0x0000e800ff087b82 */ /* 0x000e220000000a00 */
[----:B------:R-:W0:Y:S04]  /*0ba0*/  LDG.E R15, desc[UR4][R12.64] ;  /* 0x000000040c0f7981 */ /* 0x000e28000c1e1900 */
[----:B------:R-:W2:Y:S04]  /*0bb0*/  LDG.E R17, desc[UR4][R12.64+0x4] ;  /* 0x000004040c117981 */ /* 0x000ea8000c1e1900 */
[----:B------:R-:W3:Y:S04]  /*0bc0*/  LDG.E R19, desc[UR4][R12.64+0x8] ;  /* 0x000008040c137981 */ /* 0x000ee8000c1e1900 */
[----:B------:R-:W4:Y:S01]  /*0bd0*/  LDG.E R7, desc[UR4][R12.64+0xc] ;  /* 0x00000c040c077981 */ /* 0x000f22000c1e1900 */
[----:B-1----:R-:W-:-:S05]  /*0be0*/  IMAD.WIDE R10, R3, 0x4, R10 ;  /* 0x00000004030a7825 */ /* 0x002fca00078e020a */
[----:B------:R-:W5:Y:S04]  /*0bf0*/  LDG.E R5, desc[UR4][R10.64] ;  /* 0x000000040a057981 */ /* 0x000f68000c1e1900 */
[----:B------:R-:W5:Y:S04]  /*0c00*/  LDG.E R2, desc[UR4][R10.64+0x4] ;  /* 0x000004040a027981 */ /* 0x000f68000c1e1900 */
[----:B------:R-:W5:Y:S01]  /*0c10*/  LDG.E R13, desc[UR4][R10.64+0xc] ;  /* 0x00000c040a0d7981 */ /* 0x000f62000c1e1900 */
[----:B0-----:R-:W-:-:S04]  /*0c20*/  IMAD.WIDE R14, R15, 0x4, R8 ;  /* 0x000000040f0e7825 */ /* 0x001fc800078e0208 */
[--C-:B--2---:R-:W-:Y:S02]  /*0c30*/  IMAD.WIDE R16, R17, 0x4, R8.reuse ;  /* 0x0000000411107825 */ /* 0x104fe400078e0208 */
[----:B------:R-:W5:Y:S02]  /*0c40*/  LDG.E R14, desc[UR4][R14.64] ;  /* 0x000000040e0e7981 */ /* 0x000f64000c1e1900 */
[--C-:B---3--:R-:W-:Y:S02]  /*0c50*/  IMAD.WIDE R18, R19, 0x4, R8.reuse ;  /* 0x0000000413127825 */ /* 0x108fe400078e0208 */
[----:B------:R-:W2:Y:S02]  /*0c60*/  LDG.E R16, desc[UR4][R16.64] ;  /* 0x0000000410107981 */ /* 0x000ea4000c1e1900 */
[----:B----4-:R-:W-:Y:S02]  /*0c70*/  IMAD.WIDE R8, R7, 0x4, R8 ;  /* 0x0000000407087825 */ /* 0x010fe400078e0208 */
[----:B------:R-:W3:Y:S04]  /*0c80*/  LDG.E R18, desc[UR4][R18.64] ;  /* 0x0000000412127981 */ /* 0x000ee8000c1e1900 */
[----:B------:R-:W3:Y:S04]  /*0c90*/  LDG.E R7, desc[UR4][R10.64+0x8] ;  /* 0x000008040a077981 */ /* 0x000ee8000c1e1900 */
[----:B------:R-:W4:Y:S01]  /*0ca0*/  LDG.E R8, desc[UR4][R8.64] ;  /* 0x0000000408087981 */ /* 0x000f22000c1e1900 */
[----:B------:R-:W-:Y:S01]  /*0cb0*/  IADD3 R3, PT, PT, R3, 0x4, RZ ;  /* 0x0000000403037810 */ /* 0x000fe20007ffe0ff */
[----:B-----5:R-:W-:-:S04]  /*0cc0*/  FFMA R5, R5, R14, R6 ;  /* 0x0000000e05057223 */ /* 0x020fc80000000006 */
[----:B--2---:R-:W-:-:S04]  /*0cd0*/  FFMA R2, R2, R16, R5 ;  /* 0x0000001002027223 */ /* 0x004fc80000000005 */
[----:B---3--:R-:W-:-:S04]  /*0ce0*/  FFMA R2, R7, R18, R2 ;  /* 0x0000001207027223 */ /* 0x008fc80000000002 */
[----:B----4-:R-:W-:-:S07]  /*0cf0*/  FFMA R6, R13, R8, R2 ;  /* 0x000000080d067223 */ /* 0x010fce0000000002 */
.L_x_8:
[----:B------:R-:W-:Y:S05]  /*0d00*/  BSYNC.RECONVERGENT B1 ;  /* 0x0000000000017941 */ /* 0x000fea0003800200 */
.L_x_7:
[----:B------:R-:W-:Y:S05]  /*0d10*/  @!P1 BRA `(.L_x_1) ;  /* 0x00000000003c9947 */ /* 0x000fea0003800000 */
[----:B------:R-:W0:Y:S01]  /*0d20*/  LDC.64 R16, c[0x0][0x3a0] ;  /* 0x0000e800ff107b82 */ /* 0x000e220000000a00 */
[----:B------:R-:W-:-:S07]  /*0d30*/  IADD3 R2, PT, PT, -R4, RZ, RZ ;  /* 0x000000ff04027210 */ /* 0x000fce0007ffe1ff */
[----:B------:R-:W1:Y:S08]  /*0d40*/  LDC.64 R12, c[0x0][0x390] ;  /* 0x0000e400ff0c7b82 */ /* 0x000e700000000a00 */
[----:B------:R-:W2:Y:S02]  /*0d50*/  LDC.64 R14, c[0x0][0x388] ;  /* 0x0000e200ff0e7b82 */ /* 0x000ea40000000a00 */
.L_x_9:
[----:B-1----:R-:W-:-:S06]  /*0d60*/  IMAD.WIDE R4, R3, 0x4, R12 ;  /* 0x0000000403047825 */ /* 0x002fcc00078e020c */
[----:B------:R-:W0:Y:S01]  /*0d70*/  LDG.E R5, desc[UR4][R4.64] ;  /* 0x0000000404057981 */ /* 0x000e22000c1e1900 */
[----:B--2---:R-:W-:-:S06]  /*0d80*/  IMAD.WIDE R8, R3, 0x4, R14 ;  /* 0x0000000403087825 */ /* 0x004fcc00078e020e */
[----:B------:R-:W2:Y:S01]  /*0d90*/  LDG.E R9, desc[UR4][R8.64] ;  /* 0x0000000408097981 */ /* 0x000ea2000c1e1900 */
[----:B------:R-:W-:Y:S01]  /*0da0*/  IADD3 R2, PT, PT, R2, 0x1, RZ ;  /* 0x0000000102027810 */ /* 0x000fe20007ffe0ff */
[----:B0-----:R-:W-:-:S06]  /*0db0*/  IMAD.WIDE R10, R5, 0x4, R16 ;  /* 0x00000004050a7825 */ /* 0x001fcc00078e0210 */
[----:B------:R-:W2:Y:S01]  /*0dc0*/  LDG.E R10, desc[UR4][R10.64] ;  /* 0x000000040a0a7981 */ /* 0x000ea2000c1e1900 */
[----:B------:R-:W-:Y:S02]  /*0dd0*/  ISETP.NE.AND P0, PT, R2, RZ, PT ;  /* 0x000000ff0200720c */ /* 0x000fe40003f05270 */
[----:B------:R-:W-:Y:S01]  /*0de0*/  IADD3 R3, PT, PT, R3, 0x1, RZ ;  /* 0x0000000103037810 */ /* 0x000fe20007ffe0ff */
[----:B--2---:R-:W-:-:S10]  /*0df0*/  FFMA R6, R9, R10, R6 ;  /* 0x0000000a09067223 */ /* 0x004fd40000000006 */
[----:B------:R-:W-:Y:S05]  /*0e00*/  @P0 BRA `(.L_x_9) ;  /* 0xfffffffc00d40947 */ /* 0x000fea000383ffff */
.L_x_1:
[----:B------:R-:W-:Y:S05]  /*0e10*/  BSYNC.RECONVERGENT B0 ;  /* 0x0000000000007941 */ /* 0x000fea0003800200 */
.L_x_0:
[----:B------:R-:W0:Y:S02]  /*0e20*/  LDC.64 R2, c[0x0][0x3a8] ;  /* 0x0000ea00ff027b82 */ /* 0x000e240000000a00 */
[----:B0-----:R-:W-:-:S05]  /*0e30*/  IMAD.WIDE R2, R0, 0x4, R2 ;  /* 0x0000000400027825 */ /* 0x001fca00078e0202 */
[----:B------:R-:W-:Y:S01]  /*0e40*/  STG.E desc[UR4][R2.64], R6 ;  /* 0x0000000602007986 */ /* 0x000fe2000c101904 */
[----:B------:R-:W-:Y:S05]  /*0e50*/  EXIT ;  /* 0x000000000000794d */ /* 0x000fea0003800000 */
.L_x_10:
[----:B------:R-:W-:-:S00]  /*0e60*/  BRA `(.L_x_10) ;  /* 0xfffffffc00fc7947 */ /* 0x000fc0000383ffff */
[----:B------:R-:W-:-:S00]  /*0e70*/  NOP ;  /* 0x0000000000007918 */ /* 0x000fc00000000000 */
        /* <DEDUP_REMOVED lines=8> */
.L_x_11:


//--------------------- .nv.shared.reserved.0     --------------------------
	.section	.nv.shared.reserved.0,"aw",@nobits
	.weak		__nv_reservedSMEM_offset_0_alias
	.size		__nv_reservedSMEM_offset_0_alias, 0, 64
	.other		__nv_reservedSMEM_offset_0_alias,@"STO_CUDA_RESERVED_SHARED STV_DEFAULT"
__nv_reservedSMEM_offset_0_alias:
	.zero		0
	.zero		64


//--------------------- .nv.constant0._Z13spmvCSRKerneliPKfPKiS2_S0_Pf --------------------------
	.section	.nv.constant0._Z13spmvCSRKerneliPKfPKiS2_S0_Pf,"a",@progbits
	.sectionflags	@""
	.align	4
.nv.constant0._Z13spmvCSRKerneliPKfPKiS2_S0_Pf:
	.zero		944


//--------------------- SYMBOLS --------------------------

	.type		.nv.reservedSmem.offset0,@object
	.size		.nv.reservedSmem.offset0,0x4
